//
// Generated by NVIDIA NVVM Compiler
//
// Compiler Build ID: CL-36424714
// Cuda compilation tools, release 13.0, V13.0.88
// Based on NVVM 20.0.0
//

.version 9.0
.target sm_100
.address_size 64

	// .globl	_Z6kernelPdS_i

.visible .entry _Z6kernelPdS_i(
	.param .u64 .ptr .align 1 _Z6kernelPdS_i_param_0,
	.param .u64 .ptr .align 1 _Z6kernelPdS_i_param_1,
	.param .u32 _Z6kernelPdS_i_param_2
)
{
	.reg .pred 	%p<7>;
	.reg .b32 	%r<46>;
	.reg .b64 	%rd<23>;
	.reg .b64 	%fd<6>;

	ld.param.u64 	%rd3, [_Z6kernelPdS_i_param_0];
	ld.param.u64 	%rd4, [_Z6kernelPdS_i_param_1];
	ld.param.u32 	%r15, [_Z6kernelPdS_i_param_2];
	cvta.to.global.u64 	%rd1, %rd4;
	cvta.to.global.u64 	%rd2, %rd3;
	mov.u32 	%r16, %tid.x;
	mov.u32 	%r17, %ctaid.x;
	mov.u32 	%r18, %ntid.x;
	mad.lo.s32 	%r44, %r17, %r18, %r16;
	mov.u32 	%r19, %nctaid.x;
	mul.lo.s32 	%r2, %r19, %r18;
	setp.ge.s32 	%p1, %r44, %r15;
	@%p1 bra 	$L__BB0_7;
	add.s32 	%r20, %r44, %r2;
	max.s32 	%r21, %r15, %r20;
	setp.lt.s32 	%p2, %r20, %r15;
	selp.u32 	%r22, 1, 0, %p2;
	add.s32 	%r23, %r20, %r22;
	sub.s32 	%r24, %r21, %r23;
	div.u32 	%r25, %r24, %r2;
	add.s32 	%r3, %r25, %r22;
	and.b32  	%r26, %r3, 3;
	setp.eq.s32 	%p3, %r26, 3;
	@%p3 bra 	$L__BB0_4;
	not.b32 	%r27, %r44;
	add.s32 	%r42, %r27, %r15;
	add.s32 	%r28, %r3, 1;
	and.b32  	%r29, %r28, 3;
	neg.s32 	%r41, %r29;
$L__BB0_3:
	.pragma "nounroll";
	mul.wide.s32 	%rd5, %r42, 8;
	add.s64 	%rd6, %rd1, %rd5;
	mul.wide.s32 	%rd7, %r44, 8;
	add.s64 	%rd8, %rd2, %rd7;
	ld.global.f64 	%fd1, [%rd8];
	st.global.f64 	[%rd6], %fd1;
	add.s32 	%r44, %r44, %r2;
	sub.s32 	%r42, %r42, %r2;
	add.s32 	%r41, %r41, 1;
	setp.ne.s32 	%p4, %r41, 0;
	@%p4 bra 	$L__BB0_3;
$L__BB0_4:
	setp.lt.u32 	%p5, %r3, 3;
	@%p5 bra 	$L__BB0_7;
	mul.wide.s32 	%rd13, %r2, 8;
$L__BB0_6:
	mul.wide.s32 	%rd9, %r44, 8;
	add.s64 	%rd10, %rd2, %rd9;
	ld.global.f64 	%fd2, [%rd10];
	not.b32 	%r30, %r44;
	add.s32 	%r31, %r15, %r30;
	mul.wide.s32 	%rd11, %r31, 8;
	add.s64 	%rd12, %rd1, %rd11;
	st.global.f64 	[%rd12], %fd2;
	add.s32 	%r32, %r44, %r2;
	add.s64 	%rd14, %rd10, %rd13;
	ld.global.f64 	%fd3, [%rd14];
	not.b32 	%r33, %r32;
	add.s32 	%r34, %r15, %r33;
	mul.wide.s32 	%rd15, %r34, 8;
	add.s64 	%rd16, %rd1, %rd15;
	st.global.f64 	[%rd16], %fd3;
	add.s32 	%r35, %r32, %r2;
	add.s64 	%rd17, %rd14, %rd13;
	ld.global.f64 	%fd4, [%rd17];
	not.b32 	%r36, %r35;
	add.s32 	%r37, %r15, %r36;
	mul.wide.s32 	%rd18, %r37, 8;
	add.s64 	%rd19, %rd1, %rd18;
	st.global.f64 	[%rd19], %fd4;
	add.s32 	%r38, %r35, %r2;
	add.s64 	%rd20, %rd17, %rd13;
	ld.global.f64 	%fd5, [%rd20];
	not.b32 	%r39, %r38;
	add.s32 	%r40, %r15, %r39;
	mul.wide.s32 	%rd21, %r40, 8;
	add.s64 	%rd22, %rd1, %rd21;
	st.global.f64 	[%rd22], %fd5;
	add.s32 	%r44, %r38, %r2;
	setp.lt.s32 	%p6, %r44, %r15;
	@%p6 bra 	$L__BB0_6;
$L__BB0_7:
	ret;

}


// ===== COMPILED SASS (sm_100) =====

	.target	sm_100

	.elftype	@"ET_EXEC"


//--------------------- .note.nv.tkinfo           --------------------------
	.section	.note.nv.tkinfo,"",@"SHT_NOTE"
	.sectionflags	@"SHF_NOTE_NV_TKINFO"
	.tkinfo
        /*0018*/ 	.word	0x00000002
        /*0030*/ 	.string	""
        /*0030*/ 	.string	"ptxas"
        /*0030*/ 	.string	"Cuda compilation tools, release 13.0, V13.0.88"
        /*0030*/ 	.string	"Build cuda_13.0.r13.0/compiler.36424714_0"
        /*0030*/ 	.string	"-arch sm_100 -m 64 "



//--------------------- .note.nv.cuinfo           --------------------------
	.section	.note.nv.cuinfo,"",@"SHT_NOTE"
	.sectionflags	@"SHF_NOTE_NV_CUINFO"
        /*0018*/ 	.short	0x0002
        /*001a*/ 	.short	0x0064
        /*001c*/ 	.short	0x0082
	.zero		2


//--------------------- .nv.info                  --------------------------
	.section	.nv.info,"",@"SHT_CUDA_INFO"
	.align	4


	//----- nvinfo : EIATTR_REGCOUNT
	.align		4
        /*0000*/ 	.byte	0x04, 0x2f
        /*0002*/ 	.short	(.L_1 - .L_0)
	.align		4
.L_0:
        /*0004*/ 	.word	index@(_Z6kernelPdS_i)
        /*0008*/ 	.word	0x00000018


	//----- nvinfo : EIATTR_FRAME_SIZE
	.align		4
.L_1:
        /*000c*/ 	.byte	0x04, 0x11
        /*000e*/ 	.short	(.L_3 - .L_2)
	.align		4
.L_2:
        /*0010*/ 	.word	index@(_Z6kernelPdS_i)
        /*0014*/ 	.word	0x00000000


	//----- nvinfo : EIATTR_MIN_STACK_SIZE
	.align		4
.L_3:
        /*0018*/ 	.byte	0x04, 0x12
        /*001a*/ 	.short	(.L_5 - .L_4)
	.align		4
.L_4:
        /*001c*/ 	.word	index@(_Z6kernelPdS_i)
        /*0020*/ 	.word	0x00000000
.L_5:


//--------------------- .nv.compat                --------------------------
	.section	.nv.compat,"",@"SHT_CUDA_COMPAT_INFO"
	.align	4
        /*0000*/ 	.byte	0x02, 0x09, 0x00, 0x00, 0x02, 0x02, 0x01, 0x00, 0x02, 0x05, 0x05, 0x00, 0x03, 0x07, 0x01, 0x01
        /*0010*/ 	.byte	0x02, 0x03, 0x00, 0x00, 0x02, 0x06, 0x01, 0x00, 0x04, 0x0b, 0x08, 0x00, 0x09, 0x00, 0x00, 0x00
        /*0020*/ 	.byte	0x00, 0x00, 0x00, 0x00


//--------------------- .nv.info._Z6kernelPdS_i   --------------------------
	.section	.nv.info._Z6kernelPdS_i,"",@"SHT_CUDA_INFO"
	.sectionflags	@""
	.align	4


	//----- nvinfo : EIATTR_CUDA_API_VERSION
	.align		4
        /*0000*/ 	.byte	0x04, 0x37
        /*0002*/ 	.short	(.L_7 - .L_6)
.L_6:
        /*0004*/ 	.word	0x00000082


	//----- nvinfo : EIATTR_KPARAM_INFO
	.align		4
.L_7:
        /*0008*/ 	.byte	0x04, 0x17
        /*000a*/ 	.short	(.L_9 - .L_8)
.L_8:
        /*000c*/ 	.word	0x00000000
        /*0010*/ 	.short	0x0002
        /*0012*/ 	.short	0x0010
        /*0014*/ 	.byte	0x00, 0xf0, 0x11, 0x00


	//----- nvinfo : EIATTR_KPARAM_INFO
	.align		4
.L_9:
        /*0018*/ 	.byte	0x04, 0x17
        /*001a*/ 	.short	(.L_11 - .L_10)
.L_10:
        /*001c*/ 	.word	0x00000000
        /*0020*/ 	.short	0x0001
        /*0022*/ 	.short	0x0008
        /*0024*/ 	.byte	0x00, 0xf5, 0x21, 0x00


	//----- nvinfo : EIATTR_KPARAM_INFO
	.align		4
.L_11:
        /*0028*/ 	.byte	0x04, 0x17
        /*002a*/ 	.short	(.L_13 - .L_12)
.L_12:
        /*002c*/ 	.word	0x00000000
        /*0030*/ 	.short	0x0000
        /*0032*/ 	.short	0x0000
        /*0034*/ 	.byte	0x00, 0xf5, 0x21, 0x00


	//----- nvinfo : EIATTR_SPARSE_MMA_MASK
	.align		4
.L_13:
        /*0038*/ 	.byte	0x03, 0x50
        /*003a*/ 	.short	0x0000


	//----- nvinfo : EIATTR_MAXREG_COUNT
	.align		4
        /*003c*/ 	.byte	0x03, 0x1b
        /*003e*/ 	.short	0x00ff


	//----- nvinfo : EIATTR_MERCURY_ISA_VERSION
	.align		4
        /*0040*/ 	.byte	0x03, 0x5f
        /*0042*/ 	.short	0x0101


	//----- nvinfo : EIATTR_VRC_CTA_INIT_COUNT
	.align		4
        /*0044*/ 	.byte	0x02, 0x4a
	.zero		1
	.zero		1


	//----- nvinfo : EIATTR_EXIT_INSTR_OFFSETS
	.align		4
        /*0048*/ 	.byte	0x04, 0x1c
        /*004a*/ 	.short	(.L_15 - .L_14)


	//   ....[0]....
.L_14:
        /*004c*/ 	.word	0x00000090


	//   ....[1]....
        /*0050*/ 	.word	0x000003b0


	//   ....[2]....
        /*0054*/ 	.word	0x000005a0


	//----- nvinfo : EIATTR_CRS_STACK_SIZE
	.align		4
.L_15:
        /*0058*/ 	.byte	0x04, 0x1e
        /*005a*/ 	.short	(.L_17 - .L_16)
.L_16:
        /*005c*/ 	.word	0x00000000


	//----- nvinfo : EIATTR_CBANK_PARAM_SIZE
	.align		4
.L_17:
        /*0060*/ 	.byte	0x03, 0x19
        /*0062*/ 	.short	0x0014


	//----- nvinfo : EIATTR_PARAM_CBANK
	.align		4
        /*0064*/ 	.byte	0x04, 0x0a
        /*0066*/ 	.short	(.L_19 - .L_18)
	.align		4
.L_18:
        /*0068*/ 	.word	index@(.nv.constant0._Z6kernelPdS_i)
        /*006c*/ 	.short	0x0380
        /*006e*/ 	.short	0x0014


	//----- nvinfo : EIATTR_SW_WAR
	.align		4
.L_19:
        /*0070*/ 	.byte	0x04, 0x36
        /*0072*/ 	.short	(.L_21 - .L_20)
.L_20:
        /*0074*/ 	.word	0x00000008
.L_21:


//--------------------- .nv.callgraph             --------------------------
	.section	.nv.callgraph,"",@"SHT_CUDA_CALLGRAPH"
	.align	4
	.sectionentsize	8
	.align		4
        /*0000*/ 	.word	0x00000000
	.align		4
        /*0004*/ 	.word	0xffffffff
	.align		4
        /*0008*/ 	.word	0x00000000
	.align		4
        /*000c*/ 	.word	0xfffffffe
	.align		4
        /*0010*/ 	.word	0x00000000
	.align		4
        /*0014*/ 	.word	0xfffffffd
	.align		4
        /*0018*/ 	.word	0x00000000
	.align		4
        /*001c*/ 	.word	0xfffffffc


//--------------------- .text._Z6kernelPdS_i      --------------------------
	.section	.text._Z6kernelPdS_i,"ax",@progbits
	.align	128
        .global         _Z6kernelPdS_i
        .type           _Z6kernelPdS_i,@function
        .size           _Z6kernelPdS_i,(.L_x_5 - _Z6kernelPdS_i)
        .other          _Z6kernelPdS_i,@"STO_CUDA_ENTRY STV_DEFAULT"
_Z6kernelPdS_i:
.text._Z6kernelPdS_i:
[----:B------:R-:W-:Y:S01]  /*0000*/  LDC R1, c[0x0][0x37c] ;  /* 0x0000df00ff017b82 */ /* 0x000fe20000000800 */
[----:B------:R-:W0:Y:S07]  /*0010*/  S2R R7, SR_TID.X ;  /* 0x0000000000077919 */ /* 0x000e2e0000002100 */
[----:B------:R-:W0:Y:S01]  /*0020*/  S2UR UR4, SR_CTAID.X ;  /* 0x00000000000479c3 */ /* 0x000e220000002500 */
[----:B------:R-:W1:Y:S07]  /*0030*/  LDCU UR6, c[0x0][0x390] ;  /* 0x00007200ff0677ac */ /* 0x000e6e0008000800 */
[----:B------:R-:W0:Y:S01]  /*0040*/  LDC R0, c[0x0][0x360] ;  /* 0x0000d800ff007b82 */ /* 0x000e220000000800 */
[----:B------:R-:W2:Y:S01]  /*0050*/  LDCU UR5, c[0x0][0x370] ;  /* 0x00006e00ff0577ac */ /* 0x000ea20008000800 */
[----:B0-----:R-:W-:-:S02]  /*0060*/  IMAD R7, R0, UR4, R7 ;  /* 0x0000000400077c24 */ /* 0x001fc4000f8e0207 */
[----:B--2---:R-:W-:-:S03]  /*0070*/  IMAD R0, R0, UR5, RZ ;  /* 0x0000000500007c24 */ /* 0x004fc6000f8e02ff */
[----:B-1----:R-:W-:-:S13]  /*0080*/  ISETP.GE.AND P0, PT, R7, UR6, PT ;  /* 0x0000000607007c0c */ /* 0x002fda000bf06270 */
[----:B------:R-:W-:Y:S05]  /*0090*/  @P0 EXIT ;  /* 0x000000000000094d */ /* 0x000fea0003800000 */
[----:B------:R-:W0:Y:S01]  /*00a0*/  I2F.U32.RP R8, R0 ;  /* 0x0000000000087306 */ /* 0x000e220000209000 */
[C---:B------:R-:W-:Y:S01]  /*00b0*/  IADD3 R4, PT, PT, R0.reuse, R7, RZ ;  /* 0x0000000700047210 */ /* 0x040fe20007ffe0ff */
[----:B------:R-:W-:Y:S01]  /*00c0*/  IMAD.MOV R9, RZ, RZ, -R0 ;  /* 0x000000ffff097224 */ /* 0x000fe200078e0a00 */
[----:B------:R-:W-:Y:S01]  /*00d0*/  ISETP.NE.U32.AND P2, PT, R0, RZ, PT ;  /* 0x000000ff0000720c */ /* 0x000fe20003f45070 */
[----:B------:R-:W1:Y:S01]  /*00e0*/  LDCU.64 UR4, c[0x0][0x358] ;  /* 0x00006b00ff0477ac */ /* 0x000e620008000a00 */
[C---:B------:R-:W-:Y:S01]  /*00f0*/  ISETP.GE.AND P0, PT, R4.reuse, UR6, PT ;  /* 0x0000000604007c0c */ /* 0x040fe2000bf06270 */
[----:B------:R-:W-:Y:S01]  /*0100*/  BSSY.RECONVERGENT B0, `(.L_x_0) ;  /* 0x000002a000007945 */ /* 0x000fe20003800200 */
[----:B------:R-:W-:Y:S02]  /*0110*/  VIMNMX R5, PT, PT, R4, UR6, !PT ;  /* 0x0000000604057c48 */ /* 0x000fe4000ffe0100 */
[----:B------:R-:W-:-:S04]  /*0120*/  SEL R6, RZ, 0x1, P0 ;  /* 0x00000001ff067807 */ /* 0x000fc80000000000 */
[----:B------:R-:W-:Y:S01]  /*0130*/  IADD3 R5, PT, PT, R5, -R4, -R6 ;  /* 0x8000000405057210 */ /* 0x000fe20007ffe806 */
[----:B0-----:R-:W0:Y:S02]  /*0140*/  MUFU.RCP R8, R8 ;  /* 0x0000000800087308 */ /* 0x001e240000001000 */
[----:B0-----:R-:W-:-:S06]  /*0150*/  VIADD R2, R8, 0xffffffe ;  /* 0x0ffffffe08027836 */ /* 0x001fcc0000000000 */
[----:B------:R0:W2:Y:S02]  /*0160*/  F2I.FTZ.U32.TRUNC.NTZ R3, R2 ;  /* 0x0000000200037305 */ /* 0x0000a4000021f000 */
[----:B0-----:R-:W-:Y:S02]  /*0170*/  IMAD.MOV.U32 R2, RZ, RZ, RZ ;  /* 0x000000ffff027224 */ /* 0x001fe400078e00ff */
[----:B--2---:R-:W-:-:S04]  /*0180*/  IMAD R9, R9, R3, RZ ;  /* 0x0000000309097224 */ /* 0x004fc800078e02ff */
[----:B------:R-:W-:-:S06]  /*0190*/  IMAD.HI.U32 R8, R3, R9, R2 ;  /* 0x0000000903087227 */ /* 0x000fcc00078e0002 */
[----:B------:R-:W-:-:S05]  /*01a0*/  IMAD.HI.U32 R9, R8, R5, RZ ;  /* 0x0000000508097227 */ /* 0x000fca00078e00ff */
[----:B------:R-:W-:-:S05]  /*01b0*/  IADD3 R2, PT, PT, -R9, RZ, RZ ;  /* 0x000000ff09027210 */ /* 0x000fca0007ffe1ff */
[----:B------:R-:W-:Y:S02]  /*01c0*/  IMAD R5, R0, R2, R5 ;  /* 0x0000000200057224 */ /* 0x000fe400078e0205 */
[----:B------:R-:W0:Y:S03]  /*01d0*/  LDC.64 R2, c[0x0][0x388] ;  /* 0x0000e200ff027b82 */ /* 0x000e260000000a00 */
[----:B------:R-:W-:-:S13]  /*01e0*/  ISETP.GE.U32.AND P0, PT, R5, R0, PT ;  /* 0x000000000500720c */ /* 0x000fda0003f06070 */
[----:B------:R-:W-:Y:S01]  /*01f0*/  @P0 IMAD.IADD R5, R5, 0x1, -R0 ;  /* 0x0000000105050824 */ /* 0x000fe200078e0a00 */
[----:B------:R-:W-:-:S04]  /*0200*/  @P0 IADD3 R9, PT, PT, R9, 0x1, RZ ;  /* 0x0000000109090810 */ /* 0x000fc80007ffe0ff */
[-C--:B------:R-:W-:Y:S02]  /*0210*/  ISETP.GE.U32.AND P1, PT, R5, R0.reuse, PT ;  /* 0x000000000500720c */ /* 0x080fe40003f26070 */
[----:B------:R-:W2:Y:S11]  /*0220*/  LDC.64 R4, c[0x0][0x380] ;  /* 0x0000e000ff047b82 */ /* 0x000eb60000000a00 */
[----:B------:R-:W-:Y:S01]  /*0230*/  @P1 VIADD R9, R9, 0x1 ;  /* 0x0000000109091836 */ /* 0x000fe20000000000 */
[----:B------:R-:W-:-:S04]  /*0240*/  @!P2 LOP3.LUT R9, RZ, R0, RZ, 0x33, !PT ;  /* 0x00000000ff09a212 */ /* 0x000fc800078e33ff */
[----:B------:R-:W-:-:S04]  /*0250*/  IADD3 R6, PT, PT, R6, R9, RZ ;  /* 0x0000000906067210 */ /* 0x000fc80007ffe0ff */
[C---:B------:R-:W-:Y:S02]  /*0260*/  LOP3.LUT R8, R6.reuse, 0x3, RZ, 0xc0, !PT ;  /* 0x0000000306087812 */ /* 0x040fe400078ec0ff */
[----:B------:R-:W-:Y:S02]  /*0270*/  ISETP.GE.U32.AND P1, PT, R6, 0x3, PT ;  /* 0x000000030600780c */ /* 0x000fe40003f26070 */
[----:B------:R-:W-:-:S13]  /*0280*/  ISETP.NE.AND P0, PT, R8, 0x3, PT ;  /* 0x000000030800780c */ /* 0x000fda0003f05270 */
[----:B01----:R-:W-:Y:S05]  /*0290*/  @!P0 BRA `(.L_x_1) ;  /* 0x0000000000408947 */ /* 0x003fea0003800000 */
[----:B------:R-:W0:Y:S01]  /*02a0*/  LDC.64 R8, c[0x0][0x380] ;  /* 0x0000e000ff087b82 */ /* 0x000e220000000a00 */
[----:B------:R-:W-:Y:S01]  /*02b0*/  VIADD R12, R6, 0x1 ;  /* 0x00000001060c7836 */ /* 0x000fe20000000000 */
[----:B------:R-:W-:-:S04]  /*02c0*/  LOP3.LUT R6, RZ, R7, RZ, 0x33, !PT ;  /* 0x00000007ff067212 */ /* 0x000fc800078e33ff */
[----:B------:R-:W-:Y:S02]  /*02d0*/  LOP3.LUT R12, R12, 0x3, RZ, 0xc0, !PT ;  /* 0x000000030c0c7812 */ /* 0x000fe400078ec0ff */
[----:B------:R-:W1:Y:S01]  /*02e0*/  LDC.64 R10, c[0x0][0x388] ;  /* 0x0000e200ff0a7b82 */ /* 0x000e620000000a00 */
[----:B------:R-:W-:Y:S02]  /*02f0*/  IADD3 R17, PT, PT, R6, UR6, RZ ;  /* 0x0000000606117c10 */ /* 0x000fe4000fffe0ff */
[----:B------:R-:W-:-:S07]  /*0300*/  IMAD.MOV R6, RZ, RZ, -R12 ;  /* 0x000000ffff067224 */ /* 0x000fce00078e0a0c */
.L_x_2:
[----:B0--3--:R-:W-:-:S06]  /*0310*/  IMAD.WIDE R14, R7, 0x8, R8 ;  /* 0x00000008070e7825 */ /* 0x009fcc00078e0208 */
[----:B------:R-:W3:Y:S01]  /*0320*/  LDG.E.64 R14, desc[UR4][R14.64] ;  /* 0x000000040e0e7981 */ /* 0x000ee2000c1e1b00 */
[----:B-1----:R-:W-:Y:S01]  /*0330*/  IMAD.WIDE R12, R17, 0x8, R10 ;  /* 0x00000008110c7825 */ /* 0x002fe200078e020a */
[----:B------:R-:W-:Y:S02]  /*0340*/  IADD3 R6, PT, PT, R6, 0x1, RZ ;  /* 0x0000000106067810 */ /* 0x000fe40007ffe0ff */
[C---:B------:R-:W-:Y:S01]  /*0350*/  IADD3 R17, PT, PT, -R0.reuse, R17, RZ ;  /* 0x0000001100117210 */ /* 0x040fe20007ffe1ff */
[----:B------:R-:W-:Y:S01]  /*0360*/  IMAD.IADD R7, R0, 0x1, R7 ;  /* 0x0000000100077824 */ /* 0x000fe200078e0207 */
[----:B------:R-:W-:Y:S01]  /*0370*/  ISETP.NE.AND P0, PT, R6, RZ, PT ;  /* 0x000000ff0600720c */ /* 0x000fe20003f05270 */
[----:B---3--:R3:W-:-:S12]  /*0380*/  STG.E.64 desc[UR4][R12.64], R14 ;  /* 0x0000000e0c007986 */ /* 0x0087d8000c101b04 */
[----:B------:R-:W-:Y:S05]  /*0390*/  @P0 BRA `(.L_x_2) ;  /* 0xfffffffc00dc0947 */ /* 0x000fea000383ffff */
.L_x_1:
[----:B------:R-:W-:Y:S05]  /*03a0*/  BSYNC.RECONVERGENT B0 ;  /* 0x0000000000007941 */ /* 0x000fea0003800200 */
.L_x_0:
[----:B------:R-:W-:Y:S05]  /*03b0*/  @!P1 EXIT ;  /* 0x000000000000994d */ /* 0x000fea0003800000 */
.L_x_3:
[----:B--2---:R-:W-:-:S05]  /*03c0*/  IMAD.WIDE R16, R7, 0x8, R4 ;  /* 0x0000000807107825 */ /* 0x004fca00078e0204 */
[----:B0-----:R-:W2:Y:S01]  /*03d0*/  LDG.E.64 R8, desc[UR4][R16.64] ;  /* 0x0000000410087981 */ /* 0x001ea2000c1e1b00 */
[----:B------:R-:W-:Y:S01]  /*03e0*/  LOP3.LUT R6, RZ, R7, RZ, 0x33, !PT ;  /* 0x00000007ff067212 */ /* 0x000fe200078e33ff */
[----:B---3--:R-:W-:-:S04]  /*03f0*/  IMAD.WIDE R12, R0, 0x8, R16 ;  /* 0x00000008000c7825 */ /* 0x008fc800078e0210 */
[----:B------:R-:W-:-:S04]  /*0400*/  VIADD R11, R6, UR6 ;  /* 0x00000006060b7c36 */ /* 0x000fc80008000000 */
[----:B------:R-:W-:Y:S01]  /*0410*/  IMAD.WIDE R10, R11, 0x8, R2 ;  /* 0x000000080b0a7825 */ /* 0x000fe200078e0202 */
[----:B------:R-:W-:-:S04]  /*0420*/  IADD3 R21, PT, PT, R0, R7, RZ ;  /* 0x0000000700157210 */ /* 0x000fc80007ffe0ff */
[----:B--2---:R0:W-:Y:S04]  /*0430*/  STG.E.64 desc[UR4][R10.64], R8 ;  /* 0x000000080a007986 */ /* 0x0041e8000c101b04 */
[----:B------:R-:W2:Y:S01]  /*0440*/  LDG.E.64 R14, desc[UR4][R12.64] ;  /* 0x000000040c0e7981 */ /* 0x000ea2000c1e1b00 */
[----:B------:R-:W-:Y:S01]  /*0450*/  LOP3.LUT R6, RZ, R21, RZ, 0x33, !PT ;  /* 0x00000015ff067212 */ /* 0x000fe200078e33ff */
[----:B------:R-:W-:-:S04]  /*0460*/  IMAD.WIDE R16, R0, 0x8, R12 ;  /* 0x0000000800107825 */ /* 0x000fc800078e020c */
[----:B------:R-:W-:-:S04]  /*0470*/  VIADD R7, R6, UR6 ;  /* 0x0000000606077c36 */ /* 0x000fc80008000000 */
[----:B------:R-:W-:Y:S01]  /*0480*/  IMAD.WIDE R6, R7, 0x8, R2 ;  /* 0x0000000807067825 */ /* 0x000fe200078e0202 */
[----:B------:R-:W-:-:S04]  /*0490*/  IADD3 R21, PT, PT, R0, R21, RZ ;  /* 0x0000001500157210 */ /* 0x000fc80007ffe0ff */
[----:B--2---:R1:W-:Y:S04]  /*04a0*/  STG.E.64 desc[UR4][R6.64], R14 ;  /* 0x0000000e06007986 */ /* 0x0043e8000c101b04 */
[----:B------:R-:W2:Y:S01]  /*04b0*/  LDG.E.64 R18, desc[UR4][R16.64] ;  /* 0x0000000410127981 */ /* 0x000ea2000c1e1b00 */
[----:B------:R-:W-:Y:S01]  /*04c0*/  LOP3.LUT R20, RZ, R21, RZ, 0x33, !PT ;  /* 0x00000015ff147212 */ /* 0x000fe200078e33ff */
[----:B0-----:R-:W-:-:S04]  /*04d0*/  IMAD.WIDE R10, R0, 0x8, R16 ;  /* 0x00000008000a7825 */ /* 0x001fc800078e0210 */
[----:B------:R-:W-:-:S04]  /*04e0*/  VIADD R9, R20, UR6 ;  /* 0x0000000614097c36 */ /* 0x000fc80008000000 */
[----:B------:R-:W-:Y:S01]  /*04f0*/  IMAD.WIDE R8, R9, 0x8, R2 ;  /* 0x0000000809087825 */ /* 0x000fe200078e0202 */
[----:B------:R-:W-:-:S04]  /*0500*/  IADD3 R21, PT, PT, R0, R21, RZ ;  /* 0x0000001500157210 */ /* 0x000fc80007ffe0ff */
[----:B--2---:R0:W-:Y:S04]  /*0510*/  STG.E.64 desc[UR4][R8.64], R18 ;  /* 0x0000001208007986 */ /* 0x0041e8000c101b04 */
[----:B------:R-:W2:Y:S01]  /*0520*/  LDG.E.64 R10, desc[UR4][R10.64] ;  /* 0x000000040a0a7981 */ /* 0x000ea2000c1e1b00 */
[-C--:B------:R-:W-:Y:S02]  /*0530*/  LOP3.LUT R12, RZ, R21.reuse, RZ, 0x33, !PT ;  /* 0x00000015ff0c7212 */ /* 0x080fe400078e33ff */
[----:B-1----:R-:W-:-:S03]  /*0540*/  IADD3 R7, PT, PT, R0, R21, RZ ;  /* 0x0000001500077210 */ /* 0x002fc60007ffe0ff */
[----:B------:R-:W-:Y:S01]  /*0550*/  VIADD R13, R12, UR6 ;  /* 0x000000060c0d7c36 */ /* 0x000fe20008000000 */
[----:B------:R-:W-:-:S03]  /*0560*/  ISETP.GE.AND P0, PT, R7, UR6, PT ;  /* 0x0000000607007c0c */ /* 0x000fc6000bf06270 */
[----:B------:R-:W-:-:S05]  /*0570*/  IMAD.WIDE R12, R13, 0x8, R2 ;  /* 0x000000080d0c7825 */ /* 0x000fca00078e0202 */
[----:B--2---:R0:W-:Y:S05]  /*0580*/  STG.E.64 desc[UR4][R12.64], R10 ;  /* 0x0000000a0c007986 */ /* 0x0041ea000c101b04 */
[----:B------:R-:W-:Y:S05]  /*0590*/  @!P0 BRA `(.L_x_3) ;  /* 0xfffffffc00888947 */ /* 0x000fea000383ffff */
[----:B------:R-:W-:Y:S05]  /*05a0*/  EXIT ;  /* 0x000000000000794d */ /* 0x000fea0003800000 */
.L_x_4:
[----:B------:R-:W-:-:S00]  /*05b0*/  BRA `(.L_x_4) ;  /* 0xfffffffc00fc7947 */ /* 0x000fc0000383ffff */
[----:B------:R-:W-:-:S00]  /*05c0*/  NOP ;  /* 0x0000000000007918 */ /* 0x000fc00000000000 */
        /* <DEDUP_REMOVED lines=11> */
.L_x_5:


//--------------------- .nv.shared.reserved.0     --------------------------
	.section	.nv.shared.reserved.0,"aw",@nobits
	.weak		__nv_reservedSMEM_offset_0_alias
	.size		__nv_reservedSMEM_offset_0_alias, 0, 64
	.other		__nv_reservedSMEM_offset_0_alias,@"STO_CUDA_RESERVED_SHARED STV_DEFAULT"
__nv_reservedSMEM_offset_0_alias:
	.zero		0
	.zero		64


//--------------------- .nv.constant0._Z6kernelPdS_i --------------------------
	.section	.nv.constant0._Z6kernelPdS_i,"a",@progbits
	.sectionflags	@""
	.align	4
.nv.constant0._Z6kernelPdS_i:
	.zero		916


//--------------------- SYMBOLS --------------------------

	.type		.nv.reservedSmem.offset0,@object
	.size		.nv.reservedSmem.offset0,0x4
